	.headerflags	@"EF_CUDA_TEXMODE_UNIFIED EF_CUDA_64BIT_ADDRESS EF_CUDA_ACCELERATORS EF_CUDA_SM90 EF_CUDA_VIRTUAL_SM(EF_CUDA_SM90)"
	.elftype	@"ET_EXEC"


//--------------------- .nv.info                  --------------------------
	.section	.nv.info,"",@"SHT_CUDA_INFO"
	.align	4


	//----- nvinfo : EIATTR_REGCOUNT
	.align		4
        /*0000*/ 	.byte	0x04, 0x2f
        /*0002*/ 	.short	(.L_1 - .L_0)
	.align		4
.L_0:
        /*0004*/ 	.word	index@(triton_poi_fused_add_div_mean_mul_sqrt_sub_var_1)
        /*0008*/ 	.word	0x00000020


	//----- nvinfo : EIATTR_MIN_STACK_SIZE
	.align		4
.L_1:
        /*000c*/ 	.byte	0x04, 0x12
        /*000e*/ 	.short	(.L_3 - .L_2)
	.align		4
.L_2:
        /*0010*/ 	.word	index@(triton_poi_fused_add_div_mean_mul_sqrt_sub_var_1)
        /*0014*/ 	.word	0x00000000


	//----- nvinfo : EIATTR_FRAME_SIZE
	.align		4
.L_3:
        /*0018*/ 	.byte	0x04, 0x11
        /*001a*/ 	.short	(.L_5 - .L_4)
	.align		4
.L_4:
        /*001c*/ 	.word	index@(triton_poi_fused_add_div_mean_mul_sqrt_sub_var_1)
        /*0020*/ 	.word	0x00000000


	//----- nvinfo : EIATTR_MIN_STACK_SIZE
	.align		4
.L_5:
        /*0024*/ 	.byte	0x04, 0x12
        /*0026*/ 	.short	(.L_7 - .L_6)
	.align		4
.L_6:
        /*0028*/ 	.word	index@(triton_poi_fused_add_div_mean_mul_sqrt_sub_var_1)
        /*002c*/ 	.word	0x00000000
.L_7:


//--------------------- .nv.info.triton_poi_fused_add_div_mean_mul_sqrt_sub_var_1 --------------------------
	.section	.nv.info.triton_poi_fused_add_div_mean_mul_sqrt_sub_var_1,"",@"SHT_CUDA_INFO"
	.sectionflags	@""
	.align	4


	//----- nvinfo : EIATTR_CUDA_API_VERSION
	.align		4
        /*0000*/ 	.byte	0x04, 0x37
        /*0002*/ 	.short	(.L_9 - .L_8)
.L_8:
        /*0004*/ 	.word	0x0000007c


	//----- nvinfo : EIATTR_KPARAM_INFO
	.align		4
.L_9:
        /*0008*/ 	.byte	0x04, 0x17
        /*000a*/ 	.short	(.L_11 - .L_10)
.L_10:
        /*000c*/ 	.word	0x00000000
        /*0010*/ 	.short	0x0005
        /*0012*/ 	.short	0x0028
        /*0014*/ 	.byte	0x00, 0xf0, 0x11, 0x00


	//----- nvinfo : EIATTR_KPARAM_INFO
	.align		4
.L_11:
        /*0018*/ 	.byte	0x04, 0x17
        /*001a*/ 	.short	(.L_13 - .L_12)
.L_12:
        /*001c*/ 	.word	0x00000000
        /*0020*/ 	.short	0x0004
        /*0022*/ 	.short	0x0020
        /*0024*/ 	.byte	0x00, 0xf4, 0x21, 0x00


	//----- nvinfo : EIATTR_KPARAM_INFO
	.align		4
.L_13:
        /*0028*/ 	.byte	0x04, 0x17
        /*002a*/ 	.short	(.L_15 - .L_14)
.L_14:
        /*002c*/ 	.word	0x00000000
        /*0030*/ 	.short	0x0003
        /*0032*/ 	.short	0x0018
        /*0034*/ 	.byte	0x00, 0xf4, 0x21, 0x00


	//----- nvinfo : EIATTR_KPARAM_INFO
	.align		4
.L_15:
        /*0038*/ 	.byte	0x04, 0x17
        /*003a*/ 	.short	(.L_17 - .L_16)
.L_16:
        /*003c*/ 	.word	0x00000000
        /*0040*/ 	.short	0x0002
        /*0042*/ 	.short	0x0010
        /*0044*/ 	.byte	0x00, 0xf4, 0x21, 0x00


	//----- nvinfo : EIATTR_KPARAM_INFO
	.align		4
.L_17:
        /*0048*/ 	.byte	0x04, 0x17
        /*004a*/ 	.short	(.L_19 - .L_18)
.L_18:
        /*004c*/ 	.word	0x00000000
        /*0050*/ 	.short	0x0001
        /*0052*/ 	.short	0x0008
        /*0054*/ 	.byte	0x00, 0xf4, 0x21, 0x00


	//----- nvinfo : EIATTR_KPARAM_INFO
	.align		4
.L_19:
        /*0058*/ 	.byte	0x04, 0x17
        /*005a*/ 	.short	(.L_21 - .L_20)
.L_20:
        /*005c*/ 	.word	0x00000000
        /*0060*/ 	.short	0x0000
        /*0062*/ 	.short	0x0000
        /*0064*/ 	.byte	0x00, 0xf4, 0x21, 0x00


	//----- nvinfo : EIATTR_SPARSE_MMA_MASK
	.align		4
.L_21:
        /*0068*/ 	.byte	0x03, 0x50
        /*006a*/ 	.short	0x0000


	//----- nvinfo : EIATTR_MAXREG_COUNT
	.align		4
        /*006c*/ 	.byte	0x03, 0x1b
        /*006e*/ 	.short	0x00ff


	//----- nvinfo : EIATTR_EXIT_INSTR_OFFSETS
	.align		4
        /*0070*/ 	.byte	0x04, 0x1c
        /*0072*/ 	.short	(.L_23 - .L_22)


	//   ....[0]....
.L_22:
        /*0074*/ 	.word	0x00000530


	//   ....[1]....
        /*0078*/ 	.word	0x00000550


	//----- nvinfo : EIATTR_REQNTID
	.align		4
.L_23:
        /*007c*/ 	.byte	0x04, 0x10
        /*007e*/ 	.short	(.L_25 - .L_24)
.L_24:
        /*0080*/ 	.word	0x00000080
        /*0084*/ 	.word	0x00000001
        /*0088*/ 	.word	0x00000001


	//----- nvinfo : EIATTR_CBANK_PARAM_SIZE
	.align		4
.L_25:
        /*008c*/ 	.byte	0x03, 0x19
        /*008e*/ 	.short	0x002c


	//----- nvinfo : EIATTR_PARAM_CBANK
	.align		4
        /*0090*/ 	.byte	0x04, 0x0a
        /*0092*/ 	.short	(.L_27 - .L_26)
	.align		4
.L_26:
        /*0094*/ 	.word	index@(.nv.constant0.triton_poi_fused_add_div_mean_mul_sqrt_sub_var_1)
        /*0098*/ 	.short	0x0210
        /*009a*/ 	.short	0x002c


	//----- nvinfo : EIATTR_SW_WAR
	.align		4
.L_27:
        /*009c*/ 	.byte	0x04, 0x36
        /*009e*/ 	.short	(.L_29 - .L_28)
.L_28:
        /*00a0*/ 	.word	0x00000008
.L_29:


//--------------------- .nv.callgraph             --------------------------
	.section	.nv.callgraph,"",@"SHT_CUDA_CALLGRAPH"
	.align	4
	.sectionentsize	8
	.align		4
        /*0000*/ 	.word	0x00000000
	.align		4
        /*0004*/ 	.word	0xffffffff
	.align		4
        /*0008*/ 	.word	0x00000000
	.align		4
        /*000c*/ 	.word	0xfffffffe
	.align		4
        /*0010*/ 	.word	0x00000000
	.align		4
        /*0014*/ 	.word	0xfffffffd
	.align		4
        /*0018*/ 	.word	0x00000000
	.align		4
        /*001c*/ 	.word	0xfffffffc


//--------------------- .text.triton_poi_fused_add_div_mean_mul_sqrt_sub_var_1 --------------------------
	.section	.text.triton_poi_fused_add_div_mean_mul_sqrt_sub_var_1,"ax",@progbits
	.align	128
        .global         triton_poi_fused_add_div_mean_mul_sqrt_sub_var_1
        .type           triton_poi_fused_add_div_mean_mul_sqrt_sub_var_1,@function
        .size           triton_poi_fused_add_div_mean_mul_sqrt_sub_var_1,(.L_x_1 - triton_poi_fused_add_div_mean_mul_sqrt_sub_var_1)
        .other          triton_poi_fused_add_div_mean_mul_sqrt_sub_var_1,@"STO_CUDA_ENTRY STV_DEFAULT"
triton_poi_fused_add_div_mean_mul_sqrt_sub_var_1:
.text.triton_poi_fused_add_div_mean_mul_sqrt_sub_var_1:
[----:B------:R-:W0:Y:S02]  /*0000*/  LDC R1, c[0x0][0x28] ;  /* 0x00000a00ff017b82 */ /* 0x000e240000000800 */
[----:B------:R-:W1:Y:S01]  /*0010*/  S2R R0, SR_TID.X ;  /* 0x0000000000007919 */ /* 0x000e620000002100 */
[----:B------:R-:W2:Y:S01]  /*0020*/  LDC.64 R14, c[0x0][0x218] ;  /* 0x00008600ff0e7b82 */ /* 0x000ea20000000a00 */
[----:B------:R-:W-:Y:S01]  /*0030*/  ULDC.64 UR4, c[0x0][0x208] ;  /* 0x0000820000047ab9 */ /* 0x000fe20000000a00 */
[----:B------:R-:W-:Y:S01]  /*0040*/  CS2R R8, SRZ ;  /* 0x0000000000087805 */ /* 0x000fe2000001ff00 */
[----:B------:R-:W3:Y:S05]  /*0050*/  S2R R3, SR_CTAID.X ;  /* 0x0000000000037919 */ /* 0x000eea0000002500 */
[----:B------:R-:W4:Y:S01]  /*0060*/  LDC.64 R16, c[0x0][0x210] ;  /* 0x00008400ff107b82 */ /* 0x000f220000000a00 */
[----:B------:R-:W-:-:S07]  /*0070*/  CS2R R6, SRZ ;  /* 0x0000000000067805 */ /* 0x000fce000001ff00 */
[----:B------:R-:W5:Y:S01]  /*0080*/  LDC.64 R18, c[0x0][0x220] ;  /* 0x00008800ff127b82 */ /* 0x000f620000000a00 */
[----:B-1----:R-:W-:-:S04]  /*0090*/  SHF.L.U32 R0, R0, 0x1, RZ ;  /* 0x0000000100007819 */ /* 0x002fc800000006ff */
[----:B------:R-:W-:Y:S02]  /*00a0*/  LOP3.LUT R0, R0, 0xfe, RZ, 0xc0, !PT ;  /* 0x000000fe00007812 */ /* 0x000fe400078ec0ff */
[----:B---3--:R-:W-:Y:S02]  /*00b0*/  SHF.R.S32.HI R5, RZ, 0x17, R3 ;  /* 0x00000017ff057819 */ /* 0x008fe40000011403 */
[----:B------:R-:W-:Y:S02]  /*00c0*/  LEA R0, R3, R0, 0x8 ;  /* 0x0000000003007211 */ /* 0x000fe400078e40ff */
[----:B------:R-:W-:Y:S02]  /*00d0*/  SGXT R5, R5, 0x1 ;  /* 0x000000010505781a */ /* 0x000fe40000000200 */
[----:B------:R-:W-:Y:S02]  /*00e0*/  SHF.R.S32.HI R3, RZ, 0x1f, R0 ;  /* 0x0000001fff037819 */ /* 0x000fe40000011400 */
[----:B------:R-:W-:-:S02]  /*00f0*/  LEA.HI R5, R5, R0, RZ, 0x6 ;  /* 0x0000000005057211 */ /* 0x000fc400078f30ff */
[-C--:B------:R-:W-:Y:S02]  /*0100*/  LEA.HI R12, R3, R0.reuse, RZ, 0x4 ;  /* 0x00000000030c7211 */ /* 0x080fe400078f20ff */
[----:B------:R-:W-:Y:S02]  /*0110*/  LOP3.LUT R2, R5, 0xffffffc0, RZ, 0xc0, !PT ;  /* 0xffffffc005027812 */ /* 0x000fe400078ec0ff */
[----:B------:R-:W-:Y:S02]  /*0120*/  LOP3.LUT R11, R12, 0xfffffff0, RZ, 0xc0, !PT ;  /* 0xfffffff00c0b7812 */ /* 0x000fe400078ec0ff */
[----:B------:R-:W-:Y:S02]  /*0130*/  ISETP.GE.AND P4, PT, R0, 0x100, PT ;  /* 0x000001000000780c */ /* 0x000fe40003f86270 */
[----:B------:R-:W-:Y:S02]  /*0140*/  IADD3 R11, R2, R0, -R11 ;  /* 0x00000000020b7210 */ /* 0x000fe40007ffe80b */
[----:B------:R-:W-:-:S05]  /*0150*/  SHF.R.S32.HI R2, RZ, 0x6, R5 ;  /* 0x00000006ff027819 */ /* 0x000fca0000011405 */
[----:B------:R-:W-:-:S04]  /*0160*/  IMAD R3, R2, -0x30, R11 ;  /* 0xffffffd002037824 */ /* 0x000fc800078e020b */
[----:B--2---:R-:W-:Y:S01]  /*0170*/  IMAD.WIDE R14, R3, 0x4, R14 ;  /* 0x00000004030e7825 */ /* 0x004fe200078e020e */
[----:B------:R-:W-:Y:S02]  /*0180*/  CS2R R2, SRZ ;  /* 0x0000000000027805 */ /* 0x000fe4000001ff00 */
[----:B------:R-:W-:-:S04]  /*0190*/  IADD3 R23, R11, 0x10, RZ ;  /* 0x000000100b177810 */ /* 0x000fc80007ffe0ff */
[----:B------:R1:W2:Y:S01]  /*01a0*/  @!P4 LDG.E.EL.64 R2, desc[UR4][R14.64] ;  /* 0x000000040e02c981 */ /* 0x0002a2000c2e1b00 */
[----:B----4-:R-:W-:Y:S01]  /*01b0*/  IMAD.WIDE R20, R11, 0x4, R16 ;  /* 0x000000040b147825 */ /* 0x010fe200078e0210 */
[----:B------:R-:W-:-:S03]  /*01c0*/  IADD3 R25, R11, 0x20, RZ ;  /* 0x000000200b197810 */ /* 0x000fc60007ffe0ff */
[--C-:B------:R-:W-:Y:S01]  /*01d0*/  IMAD.WIDE R22, R23, 0x4, R16.reuse ;  /* 0x0000000417167825 */ /* 0x100fe200078e0210 */
[----:B------:R-:W-:Y:S02]  /*01e0*/  CS2R R4, SRZ ;  /* 0x0000000000047805 */ /* 0x000fe4000001ff00 */
[----:B------:R-:W-:Y:S01]  /*01f0*/  IADD3 R27, R11, 0x30, RZ ;  /* 0x000000300b1b7810 */ /* 0x000fe20007ffe0ff */
[----:B------:R3:W4:Y:S01]  /*0200*/  @!P4 LDG.E.EL.64 R8, desc[UR4][R20.64] ;  /* 0x000000041408c981 */ /* 0x000722000c2e1b00 */
[--C-:B------:R-:W-:Y:S01]  /*0210*/  IMAD.WIDE R24, R25, 0x4, R16.reuse ;  /* 0x0000000419187825 */ /* 0x100fe200078e0210 */
[----:B-1----:R-:W1:Y:S02]  /*0220*/  LDC.64 R14, c[0x0][0x228] ;  /* 0x00008a00ff0e7b82 */ /* 0x002e640000000a00 */
[----:B------:R1:W4:Y:S01]  /*0230*/  @!P4 LDG.E.EL.64 R6, desc[UR4][R22.64] ;  /* 0x000000041606c981 */ /* 0x000322000c2e1b00 */
[----:B------:R-:W-:Y:S01]  /*0240*/  CS2R R10, SRZ ;  /* 0x00000000000a7805 */ /* 0x000fe2000001ff00 */
[----:B------:R-:W-:Y:S01]  /*0250*/  IMAD.WIDE R26, R27, 0x4, R16 ;  /* 0x000000041b1a7825 */ /* 0x000fe200078e0210 */
[----:B------:R-:W-:Y:S01]  /*0260*/  SHF.R.S32.HI R28, RZ, 0x4, R12 ;  /* 0x00000004ff1c7819 */ /* 0x000fe2000001140c */
[----:B------:R-:W4:Y:S01]  /*0270*/  @!P4 LDG.E.EL.64 R4, desc[UR4][R24.64] ;  /* 0x000000041804c981 */ /* 0x000f22000c2e1b00 */
[----:B------:R-:W-:Y:S01]  /*0280*/  CS2R R12, SRZ ;  /* 0x00000000000c7805 */ /* 0x000fe2000001ff00 */
[----:B---3--:R-:W-:Y:S01]  /*0290*/  IMAD.WIDE R20, R0, 0x4, R16 ;  /* 0x0000000400147825 */ /* 0x008fe200078e0210 */
[----:B------:R-:W-:Y:S01]  /*02a0*/  LEA.HI R29, R28, R28, RZ, 0x2 ;  /* 0x0000001c1c1d7211 */ /* 0x000fe200078f10ff */
[----:B------:R-:W3:Y:S03]  /*02b0*/  @!P4 LDG.E.EL.64 R10, desc[UR4][R26.64] ;  /* 0x000000041a0ac981 */ /* 0x000ee6000c2e1b00 */
[----:B------:R-:W-:Y:S01]  /*02c0*/  LOP3.LUT R29, R29, 0xfffffffc, RZ, 0xc0, !PT ;  /* 0xfffffffc1d1d7812 */ /* 0x000fe200078ec0ff */
[----:B------:R4:W3:Y:S01]  /*02d0*/  @!P4 LDG.E.64 R12, desc[UR4][R20.64] ;  /* 0x00000004140cc981 */ /* 0x0008e2000c1e1b00 */
[----:B------:R-:W-:-:S02]  /*02e0*/  CS2R R16, SRZ ;  /* 0x0000000000107805 */ /* 0x000fc4000001ff00 */
[----:B------:R-:W-:-:S05]  /*02f0*/  IADD3 R29, R28, -R29, RZ ;  /* 0x8000001d1c1d7210 */ /* 0x000fca0007ffe0ff */
[----:B-----5:R-:W-:-:S04]  /*0300*/  IMAD.WIDE R18, R29, 0x4, R18 ;  /* 0x000000041d127825 */ /* 0x020fc800078e0212 */
[----:B-1----:R-:W-:Y:S01]  /*0310*/  IMAD.WIDE R22, R29, 0x4, R14 ;  /* 0x000000041d167825 */ /* 0x002fe200078e020e */
[----:B------:R-:W-:Y:S01]  /*0320*/  CS2R R14, SRZ ;  /* 0x00000000000e7805 */ /* 0x000fe2000001ff00 */
[----:B------:R-:W5:Y:S04]  /*0330*/  @!P4 LDG.E.EL R17, desc[UR4][R18.64] ;  /* 0x000000041211c981 */ /* 0x000f68000c2e1900 */
[----:B------:R-:W5:Y:S04]  /*0340*/  @!P4 LDG.E.EL R16, desc[UR4][R18.64] ;  /* 0x000000041210c981 */ /* 0x000f68000c2e1900 */
[----:B------:R-:W5:Y:S04]  /*0350*/  @!P4 LDG.E.EL R14, desc[UR4][R22.64] ;  /* 0x00000004160ec981 */ /* 0x000f68000c2e1900 */
[----:B------:R-:W5:Y:S01]  /*0360*/  @!P4 LDG.E.EL R15, desc[UR4][R22.64] ;  /* 0x00000004160fc981 */ /* 0x000f62000c2e1900 */
[----:B--2---:R-:W-:-:S02]  /*0370*/  FSETP.GT.AND P1, PT, |R3|, 8.50705917302346158658e+37, PT ;  /* 0x7e8000000300780b */ /* 0x004fc40003f24200 */
[C---:B------:R-:W-:Y:S02]  /*0380*/  FSETP.GT.AND P0, PT, |R2|.reuse, 8.50705917302346158658e+37, PT ;  /* 0x7e8000000200780b */ /* 0x040fe40003f04200 */
[----:B------:R-:W-:Y:S02]  /*0390*/  FSETP.GEU.AND P3, PT, |R3|, 1.175494350822287508e-38, PT ;  /* 0x008000000300780b */ /* 0x000fe40003f6e200 */
[----:B------:R-:W-:Y:S01]  /*03a0*/  FSETP.GEU.AND P2, PT, |R2|, 1.175494350822287508e-38, PT ;  /* 0x008000000200780b */ /* 0x000fe20003f4e200 */
[----:B----4-:R-:W-:-:S06]  /*03b0*/  FADD R21, R6, R8 ;  /* 0x0000000806157221 */ /* 0x010fcc0000000000 */
[----:B------:R-:W-:Y:S01]  /*03c0*/  @P1 FMUL R3, R3, 0.25 ;  /* 0x3e80000003031820 */ /* 0x000fe20000400000 */
[----:B------:R-:W-:Y:S01]  /*03d0*/  FADD R8, R7, R9 ;  /* 0x0000000907087221 */ /* 0x000fe20000000000 */
[----:B------:R-:W-:Y:S01]  /*03e0*/  @P0 FMUL R2, R2, 0.25 ;  /* 0x3e80000002020820 */ /* 0x000fe20000400000 */
[----:B------:R-:W1:Y:S01]  /*03f0*/  LDC.64 R6, c[0x0][0x230] ;  /* 0x00008c00ff067b82 */ /* 0x000e620000000a00 */
[----:B------:R-:W-:Y:S01]  /*0400*/  @!P3 FMUL R3, R3, 16777216 ;  /* 0x4b8000000303b820 */ /* 0x000fe20000400000 */
[----:B------:R-:W-:Y:S01]  /*0410*/  FADD R21, R21, R4 ;  /* 0x0000000415157221 */ /* 0x000fe20000000000 */
[----:B------:R-:W-:Y:S01]  /*0420*/  FADD R8, R8, R5 ;  /* 0x0000000508087221 */ /* 0x000fe20000000000 */
[----:B------:R-:W-:Y:S02]  /*0430*/  @!P2 FMUL R2, R2, 16777216 ;  /* 0x4b8000000202a820 */ /* 0x000fe40000400000 */
[----:B---3--:R-:W-:Y:S01]  /*0440*/  FADD R21, R21, R10 ;  /* 0x0000000a15157221 */ /* 0x008fe20000000000 */
[----:B------:R-:W-:Y:S01]  /*0450*/  FADD R8, R8, R11 ;  /* 0x0000000b08087221 */ /* 0x000fe20000000000 */
[----:B------:R-:W2:Y:S02]  /*0460*/  MUFU.RCP R9, R2 ;  /* 0x0000000200097308 */ /* 0x000ea40000001000 */
[----:B------:R-:W-:Y:S01]  /*0470*/  FFMA R12, R21, -0.25, R12 ;  /* 0xbe800000150c7823 */ /* 0x000fe2000000000c */
[----:B------:R-:W-:-:S03]  /*0480*/  FFMA R8, R8, -0.25, R13 ;  /* 0xbe80000008087823 */ /* 0x000fc6000000000d */
[----:B------:R-:W-:Y:S01]  /*0490*/  @P0 FMUL R12, R12, 0.25 ;  /* 0x3e8000000c0c0820 */ /* 0x000fe20000400000 */
[----:B------:R-:W-:Y:S01]  /*04a0*/  @P1 FMUL R8, R8, 0.25 ;  /* 0x3e80000008081820 */ /* 0x000fe20000400000 */
[----:B------:R-:W3:Y:S02]  /*04b0*/  MUFU.RCP R3, R3 ;  /* 0x0000000300037308 */ /* 0x000ee40000001000 */
[----:B------:R-:W-:Y:S01]  /*04c0*/  @!P2 FMUL R12, R12, 16777216 ;  /* 0x4b8000000c0ca820 */ /* 0x000fe20000400000 */
[----:B------:R-:W-:-:S03]  /*04d0*/  @!P3 FMUL R8, R8, 16777216 ;  /* 0x4b8000000808b820 */ /* 0x000fc60000400000 */
[----:B--2---:R-:W-:Y:S01]  /*04e0*/  FMUL R9, R9, R12 ;  /* 0x0000000c09097220 */ /* 0x004fe20000400000 */
[----:B-1----:R-:W-:-:S04]  /*04f0*/  IMAD.WIDE R6, R0, 0x4, R6 ;  /* 0x0000000400067825 */ /* 0x002fc800078e0206 */
[----:B-----5:R-:W-:Y:S01]  /*0500*/  FFMA R14, R9, R17, R14 ;  /* 0x00000011090e7223 */ /* 0x020fe2000000000e */
[----:B---3--:R-:W-:-:S04]  /*0510*/  FMUL R8, R3, R8 ;  /* 0x0000000803087220 */ /* 0x008fc80000400000 */
[----:B------:R-:W-:Y:S01]  /*0520*/  FFMA R15, R8, R16, R15 ;  /* 0x00000010080f7223 */ /* 0x000fe2000000000f */
[----:B------:R-:W-:Y:S06]  /*0530*/  @P4 EXIT ;  /* 0x000000000000494d */ /* 0x000fec0003800000 */
[----:B------:R-:W-:Y:S01]  /*0540*/  STG.E.64 desc[UR4][R6.64], R14 ;  /* 0x0000000e06007986 */ /* 0x000fe2000c101b04 */
[----:B------:R-:W-:Y:S05]  /*0550*/  EXIT ;  /* 0x000000000000794d */ /* 0x000fea0003800000 */
.L_x_0:
[----:B------:R-:W-:-:S00]  /*0560*/  BRA `(.L_x_0) ;  /* 0xfffffffc00fc7947 */ /* 0x000fc0000383ffff */
[----:B------:R-:W-:-:S00]  /*0570*/  NOP ;  /* 0x0000000000007918 */ /* 0x000fc00000000000 */
        /* <DEDUP_REMOVED lines=8> */
.L_x_1:


//--------------------- .nv.constant0.triton_poi_fused_add_div_mean_mul_sqrt_sub_var_1 --------------------------
	.section	.nv.constant0.triton_poi_fused_add_div_mean_mul_sqrt_sub_var_1,"a",@progbits
	.sectionflags	@""
	.align	4
.nv.constant0.triton_poi_fused_add_div_mean_mul_sqrt_sub_var_1:
	.zero		572
